//
// Generated by NVIDIA NVVM Compiler
//
// Compiler Build ID: CL-36424714
// Cuda compilation tools, release 13.0, V13.0.88
// Based on NVVM 20.0.0
//

.version 9.0
.target sm_100
.address_size 64

	// .globl	_Z14stencil_globaliPKfPfS1_ff

.visible .entry _Z14stencil_globaliPKfPfS1_ff(
	.param .u32 _Z14stencil_globaliPKfPfS1_ff_param_0,
	.param .u64 .ptr .align 1 _Z14stencil_globaliPKfPfS1_ff_param_1,
	.param .u64 .ptr .align 1 _Z14stencil_globaliPKfPfS1_ff_param_2,
	.param .u64 .ptr .align 1 _Z14stencil_globaliPKfPfS1_ff_param_3,
	.param .f32 _Z14stencil_globaliPKfPfS1_ff_param_4,
	.param .f32 _Z14stencil_globaliPKfPfS1_ff_param_5
)
{
	.reg .pred 	%p<13>;
	.reg .b32 	%r<40>;
	.reg .b32 	%f<118>;
	.reg .b64 	%rd<72>;

	ld.param.u32 	%r22, [_Z14stencil_globaliPKfPfS1_ff_param_0];
	ld.param.u64 	%rd21, [_Z14stencil_globaliPKfPfS1_ff_param_1];
	ld.param.u64 	%rd22, [_Z14stencil_globaliPKfPfS1_ff_param_2];
	ld.param.u64 	%rd23, [_Z14stencil_globaliPKfPfS1_ff_param_3];
	cvta.to.global.u64 	%rd1, %rd22;
	cvta.to.global.u64 	%rd2, %rd21;
	cvta.to.global.u64 	%rd3, %rd23;
	mov.u32 	%r23, %ntid.x;
	mov.u32 	%r24, %ctaid.x;
	mov.u32 	%r25, %tid.x;
	mad.lo.s32 	%r1, %r23, %r24, %r25;
	setp.ge.s32 	%p1, %r1, %r22;
	mul.wide.s32 	%rd24, %r1, 4;
	add.s64 	%rd4, %rd3, %rd24;
	@%p1 bra 	$L__BB0_15;
	ld.global.f32 	%f117, [%rd4];
	setp.lt.s32 	%p2, %r22, 1;
	@%p2 bra 	$L__BB0_14;
	add.s32 	%r27, %r22, -1;
	setp.lt.u32 	%p3, %r27, 15;
	mov.b32 	%r36, 0;
	@%p3 bra 	$L__BB0_5;
	and.b32  	%r36, %r22, 2147483632;
	neg.s32 	%r34, %r36;
	mul.wide.u32 	%rd5, %r22, 52;
	mul.wide.u32 	%rd6, %r22, 48;
	mul.wide.u32 	%rd7, %r22, 44;
	mul.wide.u32 	%rd8, %r22, 40;
	mul.wide.u32 	%rd9, %r22, 36;
	mul.wide.u32 	%rd10, %r22, 32;
	mul.wide.u32 	%rd11, %r22, 28;
	mul.wide.u32 	%rd12, %r22, 12;
	mul.wide.u32 	%rd13, %r22, 8;
	add.s64 	%rd70, %rd1, 32;
	mul.wide.u32 	%rd15, %r22, 4;
	shl.b32 	%r29, %r22, 4;
	mov.u32 	%r33, %r1;
$L__BB0_4:
	.pragma "nounroll";
	mul.wide.s32 	%rd25, %r33, 4;
	add.s64 	%rd26, %rd2, %rd25;
	ld.global.f32 	%f18, [%rd26];
	ld.global.f32 	%f19, [%rd70+-32];
	fma.rn.f32 	%f20, %f18, %f19, %f117;
	add.s64 	%rd27, %rd26, %rd15;
	ld.global.f32 	%f21, [%rd27];
	ld.global.f32 	%f22, [%rd70+-28];
	fma.rn.f32 	%f23, %f21, %f22, %f20;
	add.s64 	%rd28, %rd26, %rd13;
	ld.global.f32 	%f24, [%rd28];
	ld.global.f32 	%f25, [%rd70+-24];
	fma.rn.f32 	%f26, %f24, %f25, %f23;
	add.s64 	%rd29, %rd26, %rd12;
	ld.global.f32 	%f27, [%rd29];
	ld.global.f32 	%f28, [%rd70+-20];
	fma.rn.f32 	%f29, %f27, %f28, %f26;
	mul.wide.u32 	%rd30, %r22, 16;
	add.s64 	%rd31, %rd26, %rd30;
	ld.global.f32 	%f30, [%rd31];
	ld.global.f32 	%f31, [%rd70+-16];
	fma.rn.f32 	%f32, %f30, %f31, %f29;
	mul.wide.u32 	%rd32, %r22, 20;
	add.s64 	%rd33, %rd26, %rd32;
	ld.global.f32 	%f33, [%rd33];
	ld.global.f32 	%f34, [%rd70+-12];
	fma.rn.f32 	%f35, %f33, %f34, %f32;
	mul.wide.u32 	%rd34, %r22, 24;
	add.s64 	%rd35, %rd26, %rd34;
	ld.global.f32 	%f36, [%rd35];
	ld.global.f32 	%f37, [%rd70+-8];
	fma.rn.f32 	%f38, %f36, %f37, %f35;
	add.s64 	%rd36, %rd26, %rd11;
	ld.global.f32 	%f39, [%rd36];
	ld.global.f32 	%f40, [%rd70+-4];
	fma.rn.f32 	%f41, %f39, %f40, %f38;
	add.s64 	%rd37, %rd26, %rd10;
	ld.global.f32 	%f42, [%rd37];
	ld.global.f32 	%f43, [%rd70];
	fma.rn.f32 	%f44, %f42, %f43, %f41;
	add.s64 	%rd38, %rd26, %rd9;
	ld.global.f32 	%f45, [%rd38];
	ld.global.f32 	%f46, [%rd70+4];
	fma.rn.f32 	%f47, %f45, %f46, %f44;
	add.s64 	%rd39, %rd26, %rd8;
	ld.global.f32 	%f48, [%rd39];
	ld.global.f32 	%f49, [%rd70+8];
	fma.rn.f32 	%f50, %f48, %f49, %f47;
	add.s64 	%rd40, %rd26, %rd7;
	ld.global.f32 	%f51, [%rd40];
	ld.global.f32 	%f52, [%rd70+12];
	fma.rn.f32 	%f53, %f51, %f52, %f50;
	add.s64 	%rd41, %rd26, %rd6;
	ld.global.f32 	%f54, [%rd41];
	ld.global.f32 	%f55, [%rd70+16];
	fma.rn.f32 	%f56, %f54, %f55, %f53;
	add.s64 	%rd42, %rd26, %rd5;
	ld.global.f32 	%f57, [%rd42];
	ld.global.f32 	%f58, [%rd70+20];
	fma.rn.f32 	%f59, %f57, %f58, %f56;
	mul.wide.u32 	%rd43, %r22, 56;
	add.s64 	%rd44, %rd26, %rd43;
	ld.global.f32 	%f60, [%rd44];
	ld.global.f32 	%f61, [%rd70+24];
	fma.rn.f32 	%f62, %f60, %f61, %f59;
	mul.wide.u32 	%rd45, %r22, 60;
	add.s64 	%rd46, %rd26, %rd45;
	ld.global.f32 	%f63, [%rd46];
	ld.global.f32 	%f64, [%rd70+28];
	fma.rn.f32 	%f117, %f63, %f64, %f62;
	add.s32 	%r34, %r34, 16;
	add.s32 	%r33, %r33, %r29;
	add.s64 	%rd70, %rd70, 64;
	setp.ne.s32 	%p4, %r34, 0;
	@%p4 bra 	$L__BB0_4;
$L__BB0_5:
	and.b32  	%r9, %r22, 15;
	setp.eq.s32 	%p5, %r9, 0;
	@%p5 bra 	$L__BB0_14;
	and.b32  	%r10, %r22, 7;
	setp.lt.u32 	%p6, %r9, 8;
	@%p6 bra 	$L__BB0_8;
	mad.lo.s32 	%r30, %r36, %r22, %r1;
	mul.wide.s32 	%rd47, %r30, 4;
	add.s64 	%rd48, %rd2, %rd47;
	ld.global.f32 	%f66, [%rd48];
	mul.wide.u32 	%rd49, %r36, 4;
	add.s64 	%rd50, %rd1, %rd49;
	ld.global.f32 	%f67, [%rd50];
	fma.rn.f32 	%f68, %f66, %f67, %f117;
	mul.wide.u32 	%rd51, %r22, 4;
	add.s64 	%rd52, %rd48, %rd51;
	ld.global.f32 	%f69, [%rd52];
	ld.global.f32 	%f70, [%rd50+4];
	fma.rn.f32 	%f71, %f69, %f70, %f68;
	add.s64 	%rd53, %rd52, %rd51;
	ld.global.f32 	%f72, [%rd53];
	ld.global.f32 	%f73, [%rd50+8];
	fma.rn.f32 	%f74, %f72, %f73, %f71;
	add.s64 	%rd54, %rd53, %rd51;
	ld.global.f32 	%f75, [%rd54];
	ld.global.f32 	%f76, [%rd50+12];
	fma.rn.f32 	%f77, %f75, %f76, %f74;
	add.s64 	%rd55, %rd54, %rd51;
	ld.global.f32 	%f78, [%rd55];
	ld.global.f32 	%f79, [%rd50+16];
	fma.rn.f32 	%f80, %f78, %f79, %f77;
	add.s64 	%rd56, %rd55, %rd51;
	ld.global.f32 	%f81, [%rd56];
	ld.global.f32 	%f82, [%rd50+20];
	fma.rn.f32 	%f83, %f81, %f82, %f80;
	add.s64 	%rd57, %rd56, %rd51;
	ld.global.f32 	%f84, [%rd57];
	ld.global.f32 	%f85, [%rd50+24];
	fma.rn.f32 	%f86, %f84, %f85, %f83;
	add.s64 	%rd58, %rd57, %rd51;
	ld.global.f32 	%f87, [%rd58];
	ld.global.f32 	%f88, [%rd50+28];
	fma.rn.f32 	%f117, %f87, %f88, %f86;
	add.s32 	%r36, %r36, 8;
$L__BB0_8:
	setp.eq.s32 	%p7, %r10, 0;
	@%p7 bra 	$L__BB0_14;
	and.b32  	%r13, %r22, 3;
	setp.lt.u32 	%p8, %r10, 4;
	@%p8 bra 	$L__BB0_11;
	mad.lo.s32 	%r31, %r36, %r22, %r1;
	mul.wide.s32 	%rd59, %r31, 4;
	add.s64 	%rd60, %rd2, %rd59;
	ld.global.f32 	%f90, [%rd60];
	mul.wide.u32 	%rd61, %r36, 4;
	add.s64 	%rd62, %rd1, %rd61;
	ld.global.f32 	%f91, [%rd62];
	fma.rn.f32 	%f92, %f90, %f91, %f117;
	mul.wide.u32 	%rd63, %r22, 4;
	add.s64 	%rd64, %rd60, %rd63;
	ld.global.f32 	%f93, [%rd64];
	ld.global.f32 	%f94, [%rd62+4];
	fma.rn.f32 	%f95, %f93, %f94, %f92;
	add.s64 	%rd65, %rd64, %rd63;
	ld.global.f32 	%f96, [%rd65];
	ld.global.f32 	%f97, [%rd62+8];
	fma.rn.f32 	%f98, %f96, %f97, %f95;
	add.s64 	%rd66, %rd65, %rd63;
	ld.global.f32 	%f99, [%rd66];
	ld.global.f32 	%f100, [%rd62+12];
	fma.rn.f32 	%f117, %f99, %f100, %f98;
	add.s32 	%r36, %r36, 4;
$L__BB0_11:
	setp.eq.s32 	%p9, %r13, 0;
	@%p9 bra 	$L__BB0_14;
	mul.wide.u32 	%rd67, %r36, 4;
	add.s64 	%rd71, %rd1, %rd67;
	mad.lo.s32 	%r39, %r36, %r22, %r1;
	neg.s32 	%r38, %r13;
$L__BB0_13:
	.pragma "nounroll";
	mul.wide.s32 	%rd68, %r39, 4;
	add.s64 	%rd69, %rd2, %rd68;
	ld.global.f32 	%f101, [%rd69];
	ld.global.f32 	%f102, [%rd71];
	fma.rn.f32 	%f117, %f101, %f102, %f117;
	add.s64 	%rd71, %rd71, 4;
	add.s32 	%r39, %r39, %r22;
	add.s32 	%r38, %r38, 1;
	setp.ne.s32 	%p10, %r38, 0;
	@%p10 bra 	$L__BB0_13;
$L__BB0_14:
	st.global.f32 	[%rd4], %f117;
$L__BB0_15:
	setp.ne.s32 	%p11, %r1, 0;
	@%p11 bra 	$L__BB0_17;
	ld.param.f32 	%f107, [_Z14stencil_globaliPKfPfS1_ff_param_4];
	ld.global.f32 	%f105, [%rd3];
	add.f32 	%f106, %f107, %f105;
	st.global.f32 	[%rd3], %f106;
	bra.uni 	$L__BB0_19;
$L__BB0_17:
	add.s32 	%r32, %r22, -1;
	setp.ne.s32 	%p12, %r1, %r32;
	@%p12 bra 	$L__BB0_19;
	ld.param.f32 	%f108, [_Z14stencil_globaliPKfPfS1_ff_param_5];
	ld.global.f32 	%f103, [%rd4];
	add.f32 	%f104, %f108, %f103;
	st.global.f32 	[%rd4], %f104;
$L__BB0_19:
	ret;

}


// ===== COMPILED SASS (sm_100) =====

	.target	sm_100

	.elftype	@"ET_EXEC"


//--------------------- .note.nv.tkinfo           --------------------------
	.section	.note.nv.tkinfo,"",@"SHT_NOTE"
	.sectionflags	@"SHF_NOTE_NV_TKINFO"
	.tkinfo
        /*0018*/ 	.word	0x00000002
        /*0030*/ 	.string	""
        /*0030*/ 	.string	"ptxas"
        /*0030*/ 	.string	"Cuda compilation tools, release 13.0, V13.0.88"
        /*0030*/ 	.string	"Build cuda_13.0.r13.0/compiler.36424714_0"
        /*0030*/ 	.string	"-arch sm_100 -m 64 "



//--------------------- .note.nv.cuinfo           --------------------------
	.section	.note.nv.cuinfo,"",@"SHT_NOTE"
	.sectionflags	@"SHF_NOTE_NV_CUINFO"
        /*0018*/ 	.short	0x0002
        /*001a*/ 	.short	0x0064
        /*001c*/ 	.short	0x0082
	.zero		2


//--------------------- .nv.info                  --------------------------
	.section	.nv.info,"",@"SHT_CUDA_INFO"
	.align	4


	//----- nvinfo : EIATTR_REGCOUNT
	.align		4
        /*0000*/ 	.byte	0x04, 0x2f
        /*0002*/ 	.short	(.L_1 - .L_0)
	.align		4
.L_0:
        /*0004*/ 	.word	index@(_Z14stencil_globaliPKfPfS1_ff)
        /*0008*/ 	.word	0x00000020


	//----- nvinfo : EIATTR_FRAME_SIZE
	.align		4
.L_1:
        /*000c*/ 	.byte	0x04, 0x11
        /*000e*/ 	.short	(.L_3 - .L_2)
	.align		4
.L_2:
        /*0010*/ 	.word	index@(_Z14stencil_globaliPKfPfS1_ff)
        /*0014*/ 	.word	0x00000000


	//----- nvinfo : EIATTR_MIN_STACK_SIZE
	.align		4
.L_3:
        /*0018*/ 	.byte	0x04, 0x12
        /*001a*/ 	.short	(.L_5 - .L_4)
	.align		4
.L_4:
        /*001c*/ 	.word	index@(_Z14stencil_globaliPKfPfS1_ff)
        /*0020*/ 	.word	0x00000000
.L_5:


//--------------------- .nv.compat                --------------------------
	.section	.nv.compat,"",@"SHT_CUDA_COMPAT_INFO"
	.align	4
        /*0000*/ 	.byte	0x02, 0x09, 0x00, 0x00, 0x02, 0x02, 0x01, 0x00, 0x02, 0x05, 0x05, 0x00, 0x03, 0x07, 0x01, 0x01
        /*0010*/ 	.byte	0x02, 0x03, 0x00, 0x00, 0x02, 0x06, 0x01, 0x00, 0x04, 0x0b, 0x08, 0x00, 0x09, 0x00, 0x00, 0x00
        /*0020*/ 	.byte	0x00, 0x00, 0x00, 0x00


//--------------------- .nv.info._Z14stencil_globaliPKfPfS1_ff --------------------------
	.section	.nv.info._Z14stencil_globaliPKfPfS1_ff,"",@"SHT_CUDA_INFO"
	.sectionflags	@""
	.align	4


	//----- nvinfo : EIATTR_CUDA_API_VERSION
	.align		4
        /*0000*/ 	.byte	0x04, 0x37
        /*0002*/ 	.short	(.L_7 - .L_6)
.L_6:
        /*0004*/ 	.word	0x00000082


	//----- nvinfo : EIATTR_KPARAM_INFO
	.align		4
.L_7:
        /*0008*/ 	.byte	0x04, 0x17
        /*000a*/ 	.short	(.L_9 - .L_8)
.L_8:
        /*000c*/ 	.word	0x00000000
        /*0010*/ 	.short	0x0005
        /*0012*/ 	.short	0x0024
        /*0014*/ 	.byte	0x00, 0xf0, 0x11, 0x00


	//----- nvinfo : EIATTR_KPARAM_INFO
	.align		4
.L_9:
        /*0018*/ 	.byte	0x04, 0x17
        /*001a*/ 	.short	(.L_11 - .L_10)
.L_10:
        /*001c*/ 	.word	0x00000000
        /*0020*/ 	.short	0x0004
        /*0022*/ 	.short	0x0020
        /*0024*/ 	.byte	0x00, 0xf0, 0x11, 0x00


	//----- nvinfo : EIATTR_KPARAM_INFO
	.align		4
.L_11:
        /*0028*/ 	.byte	0x04, 0x17
        /*002a*/ 	.short	(.L_13 - .L_12)
.L_12:
        /*002c*/ 	.word	0x00000000
        /*0030*/ 	.short	0x0003
        /*0032*/ 	.short	0x0018
        /*0034*/ 	.byte	0x00, 0xf5, 0x21, 0x00


	//----- nvinfo : EIATTR_KPARAM_INFO
	.align		4
.L_13:
        /*0038*/ 	.byte	0x04, 0x17
        /*003a*/ 	.short	(.L_15 - .L_14)
.L_14:
        /*003c*/ 	.word	0x00000000
        /*0040*/ 	.short	0x0002
        /*0042*/ 	.short	0x0010
        /*0044*/ 	.byte	0x00, 0xf5, 0x21, 0x00


	//----- nvinfo : EIATTR_KPARAM_INFO
	.align		4
.L_15:
        /*0048*/ 	.byte	0x04, 0x17
        /*004a*/ 	.short	(.L_17 - .L_16)
.L_16:
        /*004c*/ 	.word	0x00000000
        /*0050*/ 	.short	0x0001
        /*0052*/ 	.short	0x0008
        /*0054*/ 	.byte	0x00, 0xf5, 0x21, 0x00


	//----- nvinfo : EIATTR_KPARAM_INFO
	.align		4
.L_17:
        /*0058*/ 	.byte	0x04, 0x17
        /*005a*/ 	.short	(.L_19 - .L_18)
.L_18:
        /*005c*/ 	.word	0x00000000
        /*0060*/ 	.short	0x0000
        /*0062*/ 	.short	0x0000
        /*0064*/ 	.byte	0x00, 0xf0, 0x11, 0x00


	//----- nvinfo : EIATTR_SPARSE_MMA_MASK
	.align		4
.L_19:
        /*0068*/ 	.byte	0x03, 0x50
        /*006a*/ 	.short	0x0000


	//----- nvinfo : EIATTR_MAXREG_COUNT
	.align		4
        /*006c*/ 	.byte	0x03, 0x1b
        /*006e*/ 	.short	0x00ff


	//----- nvinfo : EIATTR_MERCURY_ISA_VERSION
	.align		4
        /*0070*/ 	.byte	0x03, 0x5f
        /*0072*/ 	.short	0x0101


	//----- nvinfo : EIATTR_VRC_CTA_INIT_COUNT
	.align		4
        /*0074*/ 	.byte	0x02, 0x4a
	.zero		1
	.zero		1


	//----- nvinfo : EIATTR_EXIT_INSTR_OFFSETS
	.align		4
        /*0078*/ 	.byte	0x04, 0x1c
        /*007a*/ 	.short	(.L_21 - .L_20)


	//   ....[0]....
.L_20:
        /*007c*/ 	.word	0x00000c10


	//   ....[1]....
        /*0080*/ 	.word	0x00000c40


	//   ....[2]....
        /*0084*/ 	.word	0x00000c90


	//----- nvinfo : EIATTR_CRS_STACK_SIZE
	.align		4
.L_21:
        /*0088*/ 	.byte	0x04, 0x1e
        /*008a*/ 	.short	(.L_23 - .L_22)
.L_22:
        /*008c*/ 	.word	0x00000000


	//----- nvinfo : EIATTR_CBANK_PARAM_SIZE
	.align		4
.L_23:
        /*0090*/ 	.byte	0x03, 0x19
        /*0092*/ 	.short	0x0028


	//----- nvinfo : EIATTR_PARAM_CBANK
	.align		4
        /*0094*/ 	.byte	0x04, 0x0a
        /*0096*/ 	.short	(.L_25 - .L_24)
	.align		4
.L_24:
        /*0098*/ 	.word	index@(.nv.constant0._Z14stencil_globaliPKfPfS1_ff)
        /*009c*/ 	.short	0x0380
        /*009e*/ 	.short	0x0028


	//----- nvinfo : EIATTR_SW_WAR
	.align		4
.L_25:
        /*00a0*/ 	.byte	0x04, 0x36
        /*00a2*/ 	.short	(.L_27 - .L_26)
.L_26:
        /*00a4*/ 	.word	0x00000008
.L_27:


//--------------------- .nv.callgraph             --------------------------
	.section	.nv.callgraph,"",@"SHT_CUDA_CALLGRAPH"
	.align	4
	.sectionentsize	8
	.align		4
        /*0000*/ 	.word	0x00000000
	.align		4
        /*0004*/ 	.word	0xffffffff
	.align		4
        /*0008*/ 	.word	0x00000000
	.align		4
        /*000c*/ 	.word	0xfffffffe
	.align		4
        /*0010*/ 	.word	0x00000000
	.align		4
        /*0014*/ 	.word	0xfffffffd
	.align		4
        /*0018*/ 	.word	0x00000000
	.align		4
        /*001c*/ 	.word	0xfffffffc


//--------------------- .text._Z14stencil_globaliPKfPfS1_ff --------------------------
	.section	.text._Z14stencil_globaliPKfPfS1_ff,"ax",@progbits
	.align	128
        .global         _Z14stencil_globaliPKfPfS1_ff
        .type           _Z14stencil_globaliPKfPfS1_ff,@function
        .size           _Z14stencil_globaliPKfPfS1_ff,(.L_x_10 - _Z14stencil_globaliPKfPfS1_ff)
        .other          _Z14stencil_globaliPKfPfS1_ff,@"STO_CUDA_ENTRY STV_DEFAULT"
_Z14stencil_globaliPKfPfS1_ff:
.text._Z14stencil_globaliPKfPfS1_ff:
[----:B------:R-:W-:Y:S01]  /*0000*/  LDC R1, c[0x0][0x37c] ;  /* 0x0000df00ff017b82 */ /* 0x000fe20000000800 */
[----:B------:R-:W0:Y:S07]  /*0010*/  S2R R3, SR_CTAID.X ;  /* 0x0000000000037919 */ /* 0x000e2e0000002500 */
[----:B------:R-:W1:Y:S01]  /*0020*/  LDC R0, c[0x0][0x380] ;  /* 0x0000e000ff007b82 */ /* 0x000e620000000800 */
[----:B------:R-:W0:Y:S01]  /*0030*/  LDCU UR4, c[0x0][0x360] ;  /* 0x00006c00ff0477ac */ /* 0x000e220008000800 */
[----:B------:R-:W-:Y:S01]  /*0040*/  BSSY.RECONVERGENT B0, `(.L_x_0) ;  /* 0x00000b5000007945 */ /* 0x000fe20003800200 */
[----:B------:R-:W0:Y:S01]  /*0050*/  S2R R2, SR_TID.X ;  /* 0x0000000000027919 */ /* 0x000e220000002100 */
[----:B------:R-:W2:Y:S04]  /*0060*/  LDCU.64 UR6, c[0x0][0x358] ;  /* 0x00006b00ff0677ac */ /* 0x000ea80008000a00 */
[----:B------:R-:W3:Y:S01]  /*0070*/  LDC.64 R10, c[0x0][0x398] ;  /* 0x0000e600ff0a7b82 */ /* 0x000ee20000000a00 */
[----:B0-----:R-:W-:-:S04]  /*0080*/  IMAD R3, R3, UR4, R2 ;  /* 0x0000000403037c24 */ /* 0x001fc8000f8e0202 */
[C---:B---3--:R-:W-:Y:S01]  /*0090*/  IMAD.WIDE R10, R3.reuse, 0x4, R10 ;  /* 0x00000004030a7825 */ /* 0x048fe200078e020a */
[----:B-1----:R-:W-:-:S13]  /*00a0*/  ISETP.GE.AND P0, PT, R3, R0, PT ;  /* 0x000000000300720c */ /* 0x002fda0003f06270 */
[----:B--2---:R-:W-:Y:S05]  /*00b0*/  @P0 BRA `(.L_x_1) ;  /* 0x0000000800b40947 */ /* 0x004fea0003800000 */
[----:B------:R0:W5:Y:S01]  /*00c0*/  LDG.E R7, desc[UR6][R10.64] ;  /* 0x000000060a077981 */ /* 0x000162000c1e1900 */
[----:B------:R-:W-:-:S13]  /*00d0*/  ISETP.GE.AND P0, PT, R0, 0x1, PT ;  /* 0x000000010000780c */ /* 0x000fda0003f06270 */
[----:B0-----:R-:W-:Y:S05]  /*00e0*/  @!P0 BRA `(.L_x_2) ;  /* 0x0000000800a48947 */ /* 0x001fea0003800000 */
[----:B------:R-:W-:Y:S01]  /*00f0*/  IADD3 R2, PT, PT, R0, -0x1, RZ ;  /* 0xffffffff00027810 */ /* 0x000fe20007ffe0ff */
[----:B------:R-:W-:-:S03]  /*0100*/  HFMA2 R4, -RZ, RZ, 0, 0 ;  /* 0x00000000ff047431 */ /* 0x000fc600000001ff */
[----:B------:R-:W-:Y:S02]  /*0110*/  ISETP.GE.U32.AND P1, PT, R2, 0xf, PT ;  /* 0x0000000f0200780c */ /* 0x000fe40003f26070 */
[----:B------:R-:W-:-:S11]  /*0120*/  LOP3.LUT P0, R2, R0, 0xf, RZ, 0xc0, !PT ;  /* 0x0000000f00027812 */ /* 0x000fd6000780c0ff */
[----:B------:R-:W-:Y:S05]  /*0130*/  @!P1 BRA `(.L_x_3) ;  /* 0x0000000400409947 */ /* 0x000fea0003800000 */
[----:B------:R-:W0:Y:S01]  /*0140*/  LDCU.64 UR4, c[0x0][0x390] ;  /* 0x00007200ff0477ac */ /* 0x000e220008000a00 */
[----:B------:R-:W-:Y:S02]  /*0150*/  LOP3.LUT R4, R0, 0x7ffffff0, RZ, 0xc0, !PT ;  /* 0x7ffffff000047812 */ /* 0x000fe400078ec0ff */
[----:B------:R-:W-:Y:S02]  /*0160*/  MOV R5, R3 ;  /* 0x0000000300057202 */ /* 0x000fe40000000f00 */
[----:B------:R-:W-:Y:S01]  /*0170*/  IADD3 R6, PT, PT, -R4, RZ, RZ ;  /* 0x000000ff04067210 */ /* 0x000fe20007ffe1ff */
[----:B0-----:R-:W-:-:S04]  /*0180*/  UIADD3 UR4, UP0, UPT, UR4, 0x20, URZ ;  /* 0x0000002004047890 */ /* 0x001fc8000ff1e0ff */
[----:B------:R-:W-:Y:S02]  /*0190*/  UIADD3.X UR5, UPT, UPT, URZ, UR5, URZ, UP0, !UPT ;  /* 0x00000005ff057290 */ /* 0x000fe400087fe4ff */
[----:B------:R-:W-:-:S04]  /*01a0*/  MOV R8, UR4 ;  /* 0x0000000400087c02 */ /* 0x000fc80008000f00 */
[----:B------:R-:W-:-:S07]  /*01b0*/  MOV R13, UR5 ;  /* 0x00000005000d7c02 */ /* 0x000fce0008000f00 */
.L_x_4:
[----:B------:R-:W0:Y:S01]  /*01c0*/  LDC.64 R14, c[0x0][0x388] ;  /* 0x0000e200ff0e7b82 */ /* 0x000e220000000a00 */
[----:B------:R-:W-:-:S05]  /*01d0*/  MOV R12, R8 ;  /* 0x00000008000c7202 */ /* 0x000fca0000000f00 */
[----:B------:R-:W2:Y:S04]  /*01e0*/  LDG.E R24, desc[UR6][R12.64+-0x20] ;  /* 0xffffe0060c187981 */ /* 0x000ea8000c1e1900 */
[----:B------:R-:W3:Y:S04]  /*01f0*/  LDG.E R23, desc[UR6][R12.64+-0x18] ;  /* 0xffffe8060c177981 */ /* 0x000ee8000c1e1900 */
[----:B------:R-:W4:Y:S01]  /*0200*/  LDG.E R28, desc[UR6][R12.64+-0x14] ;  /* 0xffffec060c1c7981 */ /* 0x000f22000c1e1900 */
[----:B0-----:R-:W-:-:S05]  /*0210*/  IMAD.WIDE R14, R5, 0x4, R14 ;  /* 0x00000004050e7825 */ /* 0x001fca00078e020e */
[----:B------:R-:W2:Y:S01]  /*0220*/  LDG.E R29, desc[UR6][R14.64] ;  /* 0x000000060e1d7981 */ /* 0x000ea2000c1e1900 */
[----:B------:R-:W-:-:S04]  /*0230*/  IMAD.WIDE.U32 R8, R0, 0x4, R14 ;  /* 0x0000000400087825 */ /* 0x000fc800078e000e */
[C-C-:B------:R-:W-:Y:S02]  /*0240*/  IMAD.WIDE.U32 R26, R0.reuse, 0x8, R14.reuse ;  /* 0x00000008001a7825 */ /* 0x140fe400078e000e */
[----:B------:R-:W3:Y:S04]  /*0250*/  LDG.E R9, desc[UR6][R8.64] ;  /* 0x0000000608097981 */ /* 0x000ee8000c1e1900 */
[----:B------:R0:W4:Y:S04]  /*0260*/  LDG.E R22, desc[UR6][R26.64] ;  /* 0x000000061a167981 */ /* 0x000128000c1e1900 */
[----:B------:R-:W3:Y:S01]  /*0270*/  LDG.E R8, desc[UR6][R12.64+-0x1c] ;  /* 0xffffe4060c087981 */ /* 0x000ee2000c1e1900 */
[----:B------:R-:W-:-:S04]  /*0280*/  IMAD.WIDE.U32 R20, R0, 0xc, R14 ;  /* 0x0000000c00147825 */ /* 0x000fc800078e000e */
[C-C-:B------:R-:W-:Y:S01]  /*0290*/  IMAD.WIDE.U32 R16, R0.reuse, 0x10, R14.reuse ;  /* 0x0000001000107825 */ /* 0x140fe200078e000e */
[----:B------:R-:W4:Y:S03]  /*02a0*/  LDG.E R25, desc[UR6][R20.64] ;  /* 0x0000000614197981 */ /* 0x000f26000c1e1900 */
[C-C-:B------:R-:W-:Y:S02]  /*02b0*/  IMAD.WIDE.U32 R18, R0.reuse, 0x14, R14.reuse ;  /* 0x0000001400127825 */ /* 0x140fe400078e000e */
[----:B------:R-:W4:Y:S02]  /*02c0*/  LDG.E R16, desc[UR6][R16.64] ;  /* 0x0000000610107981 */ /* 0x000f24000c1e1900 */
[----:B0-----:R-:W-:Y:S02]  /*02d0*/  IMAD.WIDE.U32 R26, R0, 0x1c, R14 ;  /* 0x0000001c001a7825 */ /* 0x001fe400078e000e */
[----:B------:R-:W4:Y:S04]  /*02e0*/  LDG.E R20, desc[UR6][R12.64+-0x8] ;  /* 0xfffff8060c147981 */ /* 0x000f28000c1e1900 */
[----:B------:R-:W4:Y:S04]  /*02f0*/  LDG.E R21, desc[UR6][R26.64] ;  /* 0x000000061a157981 */ /* 0x000f28000c1e1900 */
[----:B------:R-:W4:Y:S01]  /*0300*/  LDG.E R17, desc[UR6][R12.64+-0x10] ;  /* 0xfffff0060c117981 */ /* 0x000f22000c1e1900 */
[----:B--2--5:R-:W-:-:S03]  /*0310*/  FFMA R24, R29, R24, R7 ;  /* 0x000000181d187223 */ /* 0x024fc60000000007 */
[----:B------:R0:W2:Y:S02]  /*0320*/  LDG.E R7, desc[UR6][R18.64] ;  /* 0x0000000612077981 */ /* 0x0000a4000c1e1900 */
[----:B0-----:R-:W-:-:S04]  /*0330*/  IMAD.WIDE.U32 R18, R0, 0x18, R14 ;  /* 0x0000001800127825 */ /* 0x001fc800078e000e */
[----:B---3--:R-:W-:Y:S02]  /*0340*/  FFMA R29, R9, R8, R24 ;  /* 0x00000008091d7223 */ /* 0x008fe40000000018 */
[----:B------:R-:W2:Y:S02]  /*0350*/  LDG.E R8, desc[UR6][R12.64+-0xc] ;  /* 0xfffff4060c087981 */ /* 0x000ea4000c1e1900 */
[----:B----4-:R-:W-:Y:S02]  /*0360*/  FFMA R26, R22, R23, R29 ;  /* 0x00000017161a7223 */ /* 0x010fe4000000001d */
[----:B------:R0:W3:Y:S01]  /*0370*/  LDG.E R9, desc[UR6][R18.64] ;  /* 0x0000000612097981 */ /* 0x0000e2000c1e1900 */
[----:B------:R-:W-:-:S03]  /*0380*/  IMAD.WIDE.U32 R22, R0, 0x20, R14 ;  /* 0x0000002000167825 */ /* 0x000fc600078e000e */
[----:B------:R-:W4:Y:S04]  /*0390*/  LDG.E R24, desc[UR6][R12.64+-0x4] ;  /* 0xfffffc060c187981 */ /* 0x000f28000c1e1900 */
[----:B------:R-:W4:Y:S04]  /*03a0*/  LDG.E R22, desc[UR6][R22.64] ;  /* 0x0000000616167981 */ /* 0x000f28000c1e1900 */
[----:B------:R-:W4:Y:S01]  /*03b0*/  LDG.E R29, desc[UR6][R12.64] ;  /* 0x000000060c1d7981 */ /* 0x000f22000c1e1900 */
[----:B------:R-:W-:-:S04]  /*03c0*/  FFMA R25, R25, R28, R26 ;  /* 0x0000001c19197223 */ /* 0x000fc8000000001a */
[----:B------:R-:W-:Y:S01]  /*03d0*/  FFMA R28, R16, R17, R25 ;  /* 0x00000011101c7223 */ /* 0x000fe20000000019 */
[C-C-:B------:R-:W-:Y:S01]  /*03e0*/  IMAD.WIDE.U32 R16, R0.reuse, 0x24, R14.reuse ;  /* 0x0000002400107825 */ /* 0x140fe200078e000e */
[----:B------:R-:W4:Y:S03]  /*03f0*/  LDG.E R25, desc[UR6][R12.64+0x8] ;  /* 0x000008060c197981 */ /* 0x000f26000c1e1900 */
[C-C-:B0-----:R-:W-:Y:S02]  /*0400*/  IMAD.WIDE.U32 R18, R0.reuse, 0x28, R14.reuse ;  /* 0x0000002800127825 */ /* 0x141fe400078e000e */
[----:B------:R-:W4:Y:S02]  /*0410*/  LDG.E R16, desc[UR6][R16.64] ;  /* 0x0000000610107981 */ /* 0x000f24000c1e1900 */
[----:B------:R-:W-:Y:S02]  /*0420*/  IMAD.WIDE.U32 R26, R0, 0x2c, R14 ;  /* 0x0000002c001a7825 */ /* 0x000fe400078e000e */
[----:B------:R-:W4:Y:S04]  /*0430*/  LDG.E R18, desc[UR6][R18.64] ;  /* 0x0000000612127981 */ /* 0x000f28000c1e1900 */
[----:B------:R-:W4:Y:S04]  /*0440*/  LDG.E R26, desc[UR6][R26.64] ;  /* 0x000000061a1a7981 */ /* 0x000f28000c1e1900 */
[----:B------:R-:W4:Y:S04]  /*0450*/  LDG.E R17, desc[UR6][R12.64+0x10] ;  /* 0x000010060c117981 */ /* 0x000f28000c1e1900 */
[----:B------:R-:W4:Y:S04]  /*0460*/  LDG.E R19, desc[UR6][R12.64+0x14] ;  /* 0x000014060c137981 */ /* 0x000f28000c1e1900 */
[----:B------:R-:W4:Y:S01]  /*0470*/  LDG.E R27, desc[UR6][R12.64+0x18] ;  /* 0x000018060c1b7981 */ /* 0x000f22000c1e1900 */
[----:B--2---:R-:W-:-:S03]  /*0480*/  FFMA R8, R7, R8, R28 ;  /* 0x0000000807087223 */ /* 0x004fc6000000001c */
[----:B------:R-:W2:Y:S01]  /*0490*/  LDG.E R7, desc[UR6][R12.64+0x4] ;  /* 0x000004060c077981 */ /* 0x000ea2000c1e1900 */
[----:B---3--:R-:W-:Y:S01]  /*04a0*/  FFMA R20, R9, R20, R8 ;  /* 0x0000001409147223 */ /* 0x008fe20000000008 */
[----:B------:R-:W-:-:S04]  /*04b0*/  IMAD.WIDE.U32 R8, R0, 0x30, R14 ;  /* 0x0000003000087825 */ /* 0x000fc800078e000e */
[----:B----4-:R-:W-:Y:S02]  /*04c0*/  FFMA R21, R21, R24, R20 ;  /* 0x0000001815157223 */ /* 0x010fe40000000014 */
[----:B------:R-:W3:Y:S04]  /*04d0*/  LDG.E R24, desc[UR6][R12.64+0xc] ;  /* 0x00000c060c187981 */ /* 0x000ee8000c1e1900 */
[----:B------:R-:W4:Y:S01]  /*04e0*/  LDG.E R8, desc[UR6][R8.64] ;  /* 0x0000000608087981 */ /* 0x000f22000c1e1900 */
[----:B------:R-:W-:Y:S01]  /*04f0*/  FFMA R29, R22, R29, R21 ;  /* 0x0000001d161d7223 */ /* 0x000fe20000000015 */
[----:B------:R-:W-:-:S04]  /*0500*/  IMAD.WIDE.U32 R20, R0, 0x34, R14 ;  /* 0x0000003400147825 */ /* 0x000fc800078e000e */
[C-C-:B------:R-:W-:Y:S02]  /*0510*/  IMAD.WIDE.U32 R22, R0.reuse, 0x38, R14.reuse ;  /* 0x0000003800167825 */ /* 0x140fe400078e000e */
[----:B------:R-:W4:Y:S02]  /*0520*/  LDG.E R20, desc[UR6][R20.64] ;  /* 0x0000000614147981 */ /* 0x000f24000c1e1900 */
[----:B------:R-:W-:Y:S02]  /*0530*/  IMAD.WIDE.U32 R14, R0, 0x3c, R14 ;  /* 0x0000003c000e7825 */ /* 0x000fe400078e000e */
[----:B------:R-:W4:Y:S04]  /*0540*/  LDG.E R22, desc[UR6][R22.64] ;  /* 0x0000000616167981 */ /* 0x000f28000c1e1900 */
[----:B------:R-:W4:Y:S04]  /*0550*/  LDG.E R14, desc[UR6][R14.64] ;  /* 0x000000060e0e7981 */ /* 0x000f28000c1e1900 */
[----:B------:R0:W4:Y:S01]  /*0560*/  LDG.E R9, desc[UR6][R12.64+0x1c] ;  /* 0x00001c060c097981 */ /* 0x000122000c1e1900 */
[----:B------:R-:W-:-:S04]  /*0570*/  IADD3 R6, PT, PT, R6, 0x10, RZ ;  /* 0x0000001006067810 */ /* 0x000fc80007ffe0ff */
[----:B------:R-:W-:Y:S02]  /*0580*/  ISETP.NE.AND P1, PT, R6, RZ, PT ;  /* 0x000000ff0600720c */ /* 0x000fe40003f25270 */
[----:B------:R-:W-:Y:S01]  /*0590*/  LEA R5, R0, R5, 0x4 ;  /* 0x0000000500057211 */ /* 0x000fe200078e20ff */
[----:B--2---:R-:W-:-:S04]  /*05a0*/  FFMA R7, R16, R7, R29 ;  /* 0x0000000710077223 */ /* 0x004fc8000000001d */
[----:B------:R-:W-:-:S04]  /*05b0*/  FFMA R7, R18, R25, R7 ;  /* 0x0000001912077223 */ /* 0x000fc80000000007 */
[----:B---3--:R-:W-:-:S04]  /*05c0*/  FFMA R7, R26, R24, R7 ;  /* 0x000000181a077223 */ /* 0x008fc80000000007 */
[----:B----4-:R-:W-:Y:S01]  /*05d0*/  FFMA R7, R8, R17, R7 ;  /* 0x0000001108077223 */ /* 0x010fe20000000007 */
[----:B------:R-:W-:-:S03]  /*05e0*/  IADD3 R8, P2, PT, R12, 0x40, RZ ;  /* 0x000000400c087810 */ /* 0x000fc60007f5e0ff */
[----:B------:R-:W-:-:S04]  /*05f0*/  FFMA R7, R20, R19, R7 ;  /* 0x0000001314077223 */ /* 0x000fc80000000007 */
[----:B------:R-:W-:Y:S01]  /*0600*/  FFMA R7, R22, R27, R7 ;  /* 0x0000001b16077223 */ /* 0x000fe20000000007 */
[----:B0-----:R-:W-:-:S03]  /*0610*/  IADD3.X R13, PT, PT, RZ, R13, RZ, P2, !PT ;  /* 0x0000000dff0d7210 */ /* 0x001fc600017fe4ff */
[----:B------:R-:W-:Y:S01]  /*0620*/  FFMA R7, R14, R9, R7 ;  /* 0x000000090e077223 */ /* 0x000fe20000000007 */
[----:B------:R-:W-:Y:S06]  /*0630*/  @P1 BRA `(.L_x_4) ;  /* 0xfffffff800e01947 */ /* 0x000fec000383ffff */
.L_x_3:
[----:B------:R-:W-:Y:S05]  /*0640*/  @!P0 BRA `(.L_x_2) ;  /* 0x00000004004c8947 */ /* 0x000fea0003800000 */
[----:B------:R-:W-:Y:S02]  /*0650*/  ISETP.GE.U32.AND P0, PT, R2, 0x8, PT ;  /* 0x000000080200780c */ /* 0x000fe40003f06070 */
[----:B------:R-:W-:-:S04]  /*0660*/  LOP3.LUT R24, R0, 0x7, RZ, 0xc0, !PT ;  /* 0x0000000700187812 */ /* 0x000fc800078ec0ff */
[----:B------:R-:W-:-:S07]  /*0670*/  ISETP.NE.AND P1, PT, R24, RZ, PT ;  /* 0x000000ff1800720c */ /* 0x000fce0003f25270 */
[----:B------:R-:W-:Y:S06]  /*0680*/  @!P0 BRA `(.L_x_5) ;  /* 0x0000000000948947 */ /* 0x000fec0003800000 */
[----:B------:R-:W0:Y:S01]  /*0690*/  LDC.64 R18, c[0x0][0x388] ;  /* 0x0000e200ff127b82 */ /* 0x000e220000000a00 */
[----:B------:R-:W-:-:S07]  /*06a0*/  IMAD R5, R4, R0, R3 ;  /* 0x0000000004057224 */ /* 0x000fce00078e0203 */
[----:B------:R-:W1:Y:S01]  /*06b0*/  LDC.64 R8, c[0x0][0x390] ;  /* 0x0000e400ff087b82 */ /* 0x000e620000000a00 */
[----:B0-----:R-:W-:-:S05]  /*06c0*/  IMAD.WIDE R18, R5, 0x4, R18 ;  /* 0x0000000405127825 */ /* 0x001fca00078e0212 */
[----:B------:R-:W2:Y:S01]  /*06d0*/  LDG.E R2, desc[UR6][R18.64] ;  /* 0x0000000612027981 */ /* 0x000ea2000c1e1900 */
[----:B------:R-:W-:-:S04]  /*06e0*/  IMAD.WIDE.U32 R12, R0, 0x4, R18 ;  /* 0x00000004000c7825 */ /* 0x000fc800078e0012 */
[----:B-1----:R-:W-:Y:S01]  /*06f0*/  IMAD.WIDE.U32 R8, R4, 0x4, R8 ;  /* 0x0000000404087825 */ /* 0x002fe200078e0008 */
[----:B------:R0:W3:Y:S03]  /*0700*/  LDG.E R6, desc[UR6][R12.64] ;  /* 0x000000060c067981 */ /* 0x0000e6000c1e1900 */
[C---:B------:R-:W-:Y:S01]  /*0710*/  IMAD.WIDE.U32 R20, R0.reuse, 0x4, R12 ;  /* 0x0000000400147825 */ /* 0x040fe200078e000c */
[----:B------:R-:W2:Y:S04]  /*0720*/  LDG.E R5, desc[UR6][R8.64] ;  /* 0x0000000608057981 */ /* 0x000ea8000c1e1900 */
[----:B------:R-:W3:Y:S01]  /*0730*/  LDG.E R23, desc[UR6][R8.64+0x4] ;  /* 0x0000040608177981 */ /* 0x000ee2000c1e1900 */
[----:B------:R-:W-:-:S03]  /*0740*/  IMAD.WIDE.U32 R14, R0, 0x4, R20 ;  /* 0x00000004000e7825 */ /* 0x000fc600078e0014 */
[----:B------:R1:W4:Y:S01]  /*0750*/  LDG.E R22, desc[UR6][R20.64] ;  /* 0x0000000614167981 */ /* 0x000322000c1e1900 */
[----:B------:R-:W-:-:S03]  /*0760*/  IMAD.WIDE.U32 R16, R0, 0x4, R14 ;  /* 0x0000000400107825 */ /* 0x000fc600078e000e */
[----:B------:R-:W4:Y:S04]  /*0770*/  LDG.E R25, desc[UR6][R8.64+0x8] ;  /* 0x0000080608197981 */ /* 0x000f28000c1e1900 */
[----:B------:R-:W4:Y:S01]  /*0780*/  LDG.E R14, desc[UR6][R14.64] ;  /* 0x000000060e0e7981 */ /* 0x000f22000c1e1900 */
[----:B0-----:R-:W-:-:S03]  /*0790*/  IMAD.WIDE.U32 R12, R0, 0x4, R16 ;  /* 0x00000004000c7825 */ /* 0x001fc600078e0010 */
[----:B------:R-:W4:Y:S01]  /*07a0*/  LDG.E R27, desc[UR6][R8.64+0xc] ;  /* 0x00000c06081b7981 */ /* 0x000f22000c1e1900 */
[----:B------:R-:W-:-:S03]  /*07b0*/  IMAD.WIDE.U32 R18, R0, 0x4, R12 ;  /* 0x0000000400127825 */ /* 0x000fc600078e000c */
[----:B------:R-:W4:Y:S04]  /*07c0*/  LDG.E R16, desc[UR6][R16.64] ;  /* 0x0000000610107981 */ /* 0x000f28000c1e1900 */
[----:B------:R-:W4:Y:S01]  /*07d0*/  LDG.E R29, desc[UR6][R8.64+0x10] ;  /* 0x00001006081d7981 */ /* 0x000f22000c1e1900 */
[----:B-1----:R-:W-:-:S03]  /*07e0*/  IMAD.WIDE.U32 R20, R0, 0x4, R18 ;  /* 0x0000000400147825 */ /* 0x002fc600078e0012 */
[----:B------:R-:W4:Y:S04]  /*07f0*/  LDG.E R12, desc[UR6][R12.64] ;  /* 0x000000060c0c7981 */ /* 0x000f28000c1e1900 */
[----:B------:R-:W4:Y:S04]  /*0800*/  LDG.E R28, desc[UR6][R8.64+0x14] ;  /* 0x00001406081c7981 */ /* 0x000f28000c1e1900 */
[----:B------:R-:W4:Y:S04]  /*0810*/  LDG.E R26, desc[UR6][R18.64] ;  /* 0x00000006121a7981 */ /* 0x000f28000c1e1900 */
[----:B------:R-:W4:Y:S04]  /*0820*/  LDG.E R13, desc[UR6][R8.64+0x18] ;  /* 0x00001806080d7981 */ /* 0x000f28000c1e1900 */
[----:B------:R-:W4:Y:S04]  /*0830*/  LDG.E R20, desc[UR6][R20.64] ;  /* 0x0000000614147981 */ /* 0x000f28000c1e1900 */
[----:B------:R-:W4:Y:S01]  /*0840*/  LDG.E R15, desc[UR6][R8.64+0x1c] ;  /* 0x00001c06080f7981 */ /* 0x000f22000c1e1900 */
[----:B------:R-:W-:Y:S01]  /*0850*/  IADD3 R4, PT, PT, R4, 0x8, RZ ;  /* 0x0000000804047810 */ /* 0x000fe20007ffe0ff */
[----:B--2--5:R-:W-:-:S04]  /*0860*/  FFMA R5, R2, R5, R7 ;  /* 0x0000000502057223 */ /* 0x024fc80000000007 */
[----:B---3--:R-:W-:-:S04]  /*0870*/  FFMA R5, R6, R23, R5 ;  /* 0x0000001706057223 */ /* 0x008fc80000000005 */
[----:B----4-:R-:W-:-:S04]  /*0880*/  FFMA R5, R22, R25, R5 ;  /* 0x0000001916057223 */ /* 0x010fc80000000005 */
[----:B------:R-:W-:-:S04]  /*0890*/  FFMA R5, R14, R27, R5 ;  /* 0x0000001b0e057223 */ /* 0x000fc80000000005 */
[----:B------:R-:W-:-:S04]  /*08a0*/  FFMA R5, R16, R29, R5 ;  /* 0x0000001d10057223 */ /* 0x000fc80000000005 */
[----:B------:R-:W-:-:S04]  /*08b0*/  FFMA R5, R12, R28, R5 ;  /* 0x0000001c0c057223 */ /* 0x000fc80000000005 */
[----:B------:R-:W-:-:S04]  /*08c0*/  FFMA R5, R26, R13, R5 ;  /* 0x0000000d1a057223 */ /* 0x000fc80000000005 */
[----:B------:R-:W-:-:S07]  /*08d0*/  FFMA R7, R20, R15, R5 ;  /* 0x0000000f14077223 */ /* 0x000fce0000000005 */
.L_x_5:
        /* <DEDUP_REMOVED lines=8> */
[----:B0-----:R-:W-:-:S04]  /*0960*/  IMAD.WIDE R14, R15, 0x4, R8 ;  /* 0x000000040f0e7825 */ /* 0x001fc800078e0208 */
[----:B------:R-:W-:Y:S02]  /*0970*/  IMAD.WIDE.U32 R16, R0, 0x4, R14 ;  /* 0x0000000400107825 */ /* 0x000fe400078e000e */
[----:B------:R-:W2:Y:S02]  /*0980*/  LDG.E R14, desc[UR6][R14.64] ;  /* 0x000000060e0e7981 */ /* 0x000ea4000c1e1900 */
[----:B-1----:R-:W-:-:S04]  /*0990*/  IMAD.WIDE.U32 R8, R4, 0x4, R12 ;  /* 0x0000000404087825 */ /* 0x002fc800078e000c */
[C---:B------:R-:W-:Y:S01]  /*09a0*/  IMAD.WIDE.U32 R18, R0.reuse, 0x4, R16 ;  /* 0x0000000400127825 */ /* 0x040fe200078e0010 */
[----:B------:R-:W2:Y:S04]  /*09b0*/  LDG.E R5, desc[UR6][R8.64] ;  /* 0x0000000608057981 */ /* 0x000ea8000c1e1900 */
[----:B------:R-:W3:Y:S01]  /*09c0*/  LDG.E R16, desc[UR6][R16.64] ;  /* 0x0000000610107981 */ /* 0x000ee2000c1e1900 */
[----:B------:R-:W-:-:S03]  /*09d0*/  IMAD.WIDE.U32 R12, R0, 0x4, R18 ;  /* 0x00000004000c7825 */ /* 0x000fc600078e0012 */
[----:B------:R-:W3:Y:S04]  /*09e0*/  LDG.E R6, desc[UR6][R8.64+0x4] ;  /* 0x0000040608067981 */ /* 0x000ee8000c1e1900 */
        /* <DEDUP_REMOVED lines=8> */
[----:B------:R-:W-:-:S07]  /*0a70*/  FFMA R7, R12, R21, R5 ;  /* 0x000000150c077223 */ /* 0x000fce0000000005 */
.L_x_6:
[----:B------:R-:W-:Y:S05]  /*0a80*/  @!P1 BRA `(.L_x_2) ;  /* 0x00000000003c9947 */ /* 0x000fea0003800000 */
[----:B------:R-:W0:Y:S01]  /*0a90*/  LDC.64 R12, c[0x0][0x390] ;  /* 0x0000e400ff0c7b82 */ /* 0x000e220000000a00 */
[----:B------:R-:W-:Y:S01]  /*0aa0*/  IADD3 R2, PT, PT, -R2, RZ, RZ ;  /* 0x000000ff02027210 */ /* 0x000fe20007ffe1ff */
[----:B------:R-:W-:-:S06]  /*0ab0*/  IMAD R15, R4, R0, R3 ;  /* 0x00000000040f7224 */ /* 0x000fcc00078e0203 */
[----:B------:R-:W1:Y:S01]  /*0ac0*/  LDC.64 R8, c[0x0][0x388] ;  /* 0x0000e200ff087b82 */ /* 0x000e620000000a00 */
[----:B0-----:R-:W-:-:S07]  /*0ad0*/  IMAD.WIDE.U32 R12, R4, 0x4, R12 ;  /* 0x00000004040c7825 */ /* 0x001fce00078e000c */
.L_x_7:
[----:B-1----:R-:W-:Y:S01]  /*0ae0*/  IMAD.WIDE R4, R15, 0x4, R8 ;  /* 0x000000040f047825 */ /* 0x002fe200078e0208 */
[----:B------:R0:W2:Y:S05]  /*0af0*/  LDG.E R6, desc[UR6][R12.64] ;  /* 0x000000060c067981 */ /* 0x0000aa000c1e1900 */
[----:B------:R-:W2:Y:S01]  /*0b00*/  LDG.E R4, desc[UR6][R4.64] ;  /* 0x0000000604047981 */ /* 0x000ea2000c1e1900 */
[----:B------:R-:W-:-:S04]  /*0b10*/  IADD3 R2, PT, PT, R2, 0x1, RZ ;  /* 0x0000000102027810 */ /* 0x000fc80007ffe0ff */
[----:B------:R-:W-:Y:S02]  /*0b20*/  ISETP.NE.AND P0, PT, R2, RZ, PT ;  /* 0x000000ff0200720c */ /* 0x000fe40003f05270 */
[----:B0-----:R-:W-:Y:S02]  /*0b30*/  IADD3 R12, P1, PT, R12, 0x4, RZ ;  /* 0x000000040c0c7810 */ /* 0x001fe40007f3e0ff */
[----:B------:R-:W-:Y:S02]  /*0b40*/  IADD3 R15, PT, PT, R15, R0, RZ ;  /* 0x000000000f0f7210 */ /* 0x000fe40007ffe0ff */
[----:B------:R-:W-:Y:S01]  /*0b50*/  IADD3.X R13, PT, PT, RZ, R13, RZ, P1, !PT ;  /* 0x0000000dff0d7210 */ /* 0x000fe20000ffe4ff */
[----:B--2--5:R-:W-:-:S06]  /*0b60*/  FFMA R7, R4, R6, R7 ;  /* 0x0000000604077223 */ /* 0x024fcc0000000007 */
[----:B------:R-:W-:Y:S05]  /*0b70*/  @P0 BRA `(.L_x_7) ;  /* 0xfffffffc00d80947 */ /* 0x000fea000383ffff */
.L_x_2:
[----:B-----5:R0:W-:Y:S02]  /*0b80*/  STG.E desc[UR6][R10.64], R7 ;  /* 0x000000070a007986 */ /* 0x0201e4000c101906 */
.L_x_1:
[----:B------:R-:W-:Y:S05]  /*0b90*/  BSYNC.RECONVERGENT B0 ;  /* 0x0000000000007941 */ /* 0x000fea0003800200 */
.L_x_0:
[----:B------:R-:W-:-:S13]  /*0ba0*/  ISETP.NE.AND P0, PT, R3, RZ, PT ;  /* 0x000000ff0300720c */ /* 0x000fda0003f05270 */
[----:B------:R-:W-:Y:S05]  /*0bb0*/  @P0 BRA `(.L_x_8) ;  /* 0x0000000000180947 */ /* 0x000fea0003800000 */
[----:B------:R-:W1:Y:S01]  /*0bc0*/  LDC.64 R2, c[0x0][0x398] ;  /* 0x0000e600ff027b82 */ /* 0x000e620000000a00 */
[----:B------:R-:W2:Y:S01]  /*0bd0*/  LDCU UR4, c[0x0][0x3a0] ;  /* 0x00007400ff0477ac */ /* 0x000ea20008000800 */
[----:B-1----:R-:W2:Y:S02]  /*0be0*/  LDG.E R0, desc[UR6][R2.64] ;  /* 0x0000000602007981 */ /* 0x002ea4000c1e1900 */
[----:B--2---:R-:W-:-:S05]  /*0bf0*/  FADD R5, R0, UR4 ;  /* 0x0000000400057e21 */ /* 0x004fca0008000000 */
[----:B------:R-:W-:Y:S01]  /*0c00*/  STG.E desc[UR6][R2.64], R5 ;  /* 0x0000000502007986 */ /* 0x000fe2000c101906 */
[----:B------:R-:W-:Y:S05]  /*0c10*/  EXIT ;  /* 0x000000000000794d */ /* 0x000fea0003800000 */
.L_x_8:
[----:B------:R-:W-:-:S04]  /*0c20*/  IADD3 R0, PT, PT, R0, -0x1, RZ ;  /* 0xffffffff00007810 */ /* 0x000fc80007ffe0ff */
[----:B------:R-:W-:-:S13]  /*0c30*/  ISETP.NE.AND P0, PT, R3, R0, PT ;  /* 0x000000000300720c */ /* 0x000fda0003f05270 */
[----:B------:R-:W-:Y:S05]  /*0c40*/  @P0 EXIT ;  /* 0x000000000000094d */ /* 0x000fea0003800000 */
[----:B------:R-:W2:Y:S01]  /*0c50*/  LDG.E R0, desc[UR6][R10.64] ;  /* 0x000000060a007981 */ /* 0x000ea2000c1e1900 */
[----:B------:R-:W2:Y:S02]  /*0c60*/  LDCU UR4, c[0x0][0x3a4] ;  /* 0x00007480ff0477ac */ /* 0x000ea40008000800 */
[----:B--2---:R-:W-:-:S05]  /*0c70*/  FADD R3, R0, UR4 ;  /* 0x0000000400037e21 */ /* 0x004fca0008000000 */
[----:B------:R-:W-:Y:S01]  /*0c80*/  STG.E desc[UR6][R10.64], R3 ;  /* 0x000000030a007986 */ /* 0x000fe2000c101906 */
[----:B------:R-:W-:Y:S05]  /*0c90*/  EXIT ;  /* 0x000000000000794d */ /* 0x000fea0003800000 */
.L_x_9:
[----:B------:R-:W-:-:S00]  /*0ca0*/  BRA `(.L_x_9) ;  /* 0xfffffffc00fc7947 */ /* 0x000fc0000383ffff */
[----:B------:R-:W-:-:S00]  /*0cb0*/  NOP ;  /* 0x0000000000007918 */ /* 0x000fc00000000000 */
        /* <DEDUP_REMOVED lines=12> */
.L_x_10:


//--------------------- .nv.shared.reserved.0     --------------------------
	.section	.nv.shared.reserved.0,"aw",@nobits
	.weak		__nv_reservedSMEM_offset_0_alias
	.size		__nv_reservedSMEM_offset_0_alias, 0, 64
	.other		__nv_reservedSMEM_offset_0_alias,@"STO_CUDA_RESERVED_SHARED STV_DEFAULT"
__nv_reservedSMEM_offset_0_alias:
	.zero		0
	.zero		64


//--------------------- .nv.constant0._Z14stencil_globaliPKfPfS1_ff --------------------------
	.section	.nv.constant0._Z14stencil_globaliPKfPfS1_ff,"a",@progbits
	.sectionflags	@""
	.align	4
.nv.constant0._Z14stencil_globaliPKfPfS1_ff:
	.zero		936


//--------------------- SYMBOLS --------------------------

	.type		.nv.reservedSmem.offset0,@object
	.size		.nv.reservedSmem.offset0,0x4
